//
// Generated by NVIDIA NVVM Compiler
//
// Compiler Build ID: CL-36424714
// Cuda compilation tools, release 13.0, V13.0.88
// Based on NVVM 20.0.0
//

.version 9.0
.target sm_100
.address_size 64

	// .globl	_Z5ShiftiPfS_i

.visible .entry _Z5ShiftiPfS_i(
	.param .u32 _Z5ShiftiPfS_i_param_0,
	.param .u64 .ptr .align 1 _Z5ShiftiPfS_i_param_1,
	.param .u64 .ptr .align 1 _Z5ShiftiPfS_i_param_2,
	.param .u32 _Z5ShiftiPfS_i_param_3
)
{
	.reg .pred 	%p<7>;
	.reg .b32 	%r<34>;
	.reg .b32 	%f<6>;
	.reg .b64 	%rd<21>;

	ld.param.u32 	%r12, [_Z5ShiftiPfS_i_param_0];
	ld.param.u64 	%rd4, [_Z5ShiftiPfS_i_param_1];
	ld.param.u64 	%rd5, [_Z5ShiftiPfS_i_param_2];
	ld.param.u32 	%r13, [_Z5ShiftiPfS_i_param_3];
	cvta.to.global.u64 	%rd1, %rd5;
	cvta.to.global.u64 	%rd2, %rd4;
	mov.u32 	%r14, %ctaid.x;
	mov.u32 	%r15, %ntid.x;
	mov.u32 	%r16, %tid.x;
	mad.lo.s32 	%r17, %r14, %r15, %r16;
	mov.u32 	%r18, %nctaid.x;
	mul.lo.s32 	%r1, %r15, %r18;
	add.s32 	%r32, %r17, %r13;
	setp.ge.s32 	%p1, %r32, %r12;
	@%p1 bra 	$L__BB0_7;
	add.s32 	%r19, %r32, %r1;
	max.s32 	%r20, %r12, %r19;
	setp.lt.s32 	%p2, %r19, %r12;
	selp.u32 	%r21, 1, 0, %p2;
	add.s32 	%r22, %r19, %r21;
	sub.s32 	%r23, %r20, %r22;
	div.u32 	%r24, %r23, %r1;
	add.s32 	%r3, %r24, %r21;
	and.b32  	%r25, %r3, 3;
	setp.eq.s32 	%p3, %r25, 3;
	@%p3 bra 	$L__BB0_4;
	mul.wide.s32 	%rd6, %r13, 4;
	sub.s64 	%rd3, %rd2, %rd6;
	add.s32 	%r26, %r3, 1;
	and.b32  	%r27, %r26, 3;
	neg.s32 	%r30, %r27;
$L__BB0_3:
	.pragma "nounroll";
	mul.wide.s32 	%rd7, %r32, 4;
	add.s64 	%rd8, %rd1, %rd7;
	add.s64 	%rd9, %rd3, %rd7;
	ld.global.f32 	%f1, [%rd9];
	st.global.f32 	[%rd8], %f1;
	add.s32 	%r32, %r32, %r1;
	add.s32 	%r30, %r30, 1;
	setp.ne.s32 	%p4, %r30, 0;
	@%p4 bra 	$L__BB0_3;
$L__BB0_4:
	setp.lt.u32 	%p5, %r3, 3;
	@%p5 bra 	$L__BB0_7;
	mul.wide.s32 	%rd14, %r1, 4;
	shl.b32 	%r29, %r1, 2;
$L__BB0_6:
	sub.s32 	%r28, %r32, %r13;
	mul.wide.s32 	%rd10, %r28, 4;
	add.s64 	%rd11, %rd2, %rd10;
	ld.global.f32 	%f2, [%rd11];
	mul.wide.s32 	%rd12, %r32, 4;
	add.s64 	%rd13, %rd1, %rd12;
	st.global.f32 	[%rd13], %f2;
	add.s64 	%rd15, %rd11, %rd14;
	ld.global.f32 	%f3, [%rd15];
	add.s64 	%rd16, %rd13, %rd14;
	st.global.f32 	[%rd16], %f3;
	add.s64 	%rd17, %rd15, %rd14;
	ld.global.f32 	%f4, [%rd17];
	add.s64 	%rd18, %rd16, %rd14;
	st.global.f32 	[%rd18], %f4;
	add.s64 	%rd19, %rd17, %rd14;
	ld.global.f32 	%f5, [%rd19];
	add.s64 	%rd20, %rd18, %rd14;
	st.global.f32 	[%rd20], %f5;
	add.s32 	%r32, %r29, %r32;
	setp.lt.s32 	%p6, %r32, %r12;
	@%p6 bra 	$L__BB0_6;
$L__BB0_7:
	ret;

}
	// .globl	_Z3AddiPfS_i
.visible .entry _Z3AddiPfS_i(
	.param .u32 _Z3AddiPfS_i_param_0,
	.param .u64 .ptr .align 1 _Z3AddiPfS_i_param_1,
	.param .u64 .ptr .align 1 _Z3AddiPfS_i_param_2,
	.param .u32 _Z3AddiPfS_i_param_3
)
{
	.reg .pred 	%p<4>;
	.reg .b32 	%r<12>;
	.reg .b32 	%f<4>;
	.reg .b64 	%rd<8>;

	ld.param.u32 	%r6, [_Z3AddiPfS_i_param_0];
	ld.param.u64 	%rd3, [_Z3AddiPfS_i_param_1];
	ld.param.u64 	%rd4, [_Z3AddiPfS_i_param_2];
	ld.param.u32 	%r7, [_Z3AddiPfS_i_param_3];
	mov.u32 	%r8, %ctaid.x;
	mov.u32 	%r1, %ntid.x;
	mov.u32 	%r9, %tid.x;
	mad.lo.s32 	%r11, %r8, %r1, %r9;
	setp.ge.s32 	%p1, %r11, %r6;
	@%p1 bra 	$L__BB1_5;
	mov.u32 	%r10, %nctaid.x;
	mul.lo.s32 	%r3, %r1, %r10;
	cvta.to.global.u64 	%rd1, %rd3;
	cvta.to.global.u64 	%rd2, %rd4;
$L__BB1_2:
	setp.lt.s32 	%p2, %r11, %r7;
	@%p2 bra 	$L__BB1_4;
	mul.wide.s32 	%rd5, %r11, 4;
	add.s64 	%rd6, %rd1, %rd5;
	ld.global.f32 	%f1, [%rd6];
	add.s64 	%rd7, %rd2, %rd5;
	ld.global.f32 	%f2, [%rd7];
	add.f32 	%f3, %f1, %f2;
	st.global.f32 	[%rd6], %f3;
$L__BB1_4:
	add.s32 	%r11, %r11, %r3;
	setp.lt.s32 	%p3, %r11, %r6;
	@%p3 bra 	$L__BB1_2;
$L__BB1_5:
	ret;

}


// ===== COMPILED SASS (sm_100) =====

	.target	sm_100

	.elftype	@"ET_EXEC"


//--------------------- .note.nv.tkinfo           --------------------------
	.section	.note.nv.tkinfo,"",@"SHT_NOTE"
	.sectionflags	@"SHF_NOTE_NV_TKINFO"
	.tkinfo
        /*0018*/ 	.word	0x00000002
        /*0030*/ 	.string	""
        /*0030*/ 	.string	"ptxas"
        /*0030*/ 	.string	"Cuda compilation tools, release 13.0, V13.0.88"
        /*0030*/ 	.string	"Build cuda_13.0.r13.0/compiler.36424714_0"
        /*0030*/ 	.string	"-arch sm_100 -m 64 "



//--------------------- .note.nv.cuinfo           --------------------------
	.section	.note.nv.cuinfo,"",@"SHT_NOTE"
	.sectionflags	@"SHF_NOTE_NV_CUINFO"
        /*0018*/ 	.short	0x0002
        /*001a*/ 	.short	0x0064
        /*001c*/ 	.short	0x0082
	.zero		2


//--------------------- .nv.info                  --------------------------
	.section	.nv.info,"",@"SHT_CUDA_INFO"
	.align	4


	//----- nvinfo : EIATTR_REGCOUNT
	.align		4
        /*0000*/ 	.byte	0x04, 0x2f
        /*0002*/ 	.short	(.L_1 - .L_0)
	.align		4
.L_0:
        /*0004*/ 	.word	index@(_Z5ShiftiPfS_i)
        /*0008*/ 	.word	0x0000001e


	//----- nvinfo : EIATTR_FRAME_SIZE
	.align		4
.L_1:
        /*000c*/ 	.byte	0x04, 0x11
        /*000e*/ 	.short	(.L_3 - .L_2)
	.align		4
.L_2:
        /*0010*/ 	.word	index@(_Z5ShiftiPfS_i)
        /*0014*/ 	.word	0x00000000


	//----- nvinfo : EIATTR_REGCOUNT
	.align		4
.L_3:
        /*0018*/ 	.byte	0x04, 0x2f
        /*001a*/ 	.short	(.L_5 - .L_4)
	.align		4
.L_4:
        /*001c*/ 	.word	index@(_Z3AddiPfS_i)
        /*0020*/ 	.word	0x00000010


	//----- nvinfo : EIATTR_FRAME_SIZE
	.align		4
.L_5:
        /*0024*/ 	.byte	0x04, 0x11
        /*0026*/ 	.short	(.L_7 - .L_6)
	.align		4
.L_6:
        /*0028*/ 	.word	index@(_Z3AddiPfS_i)
        /*002c*/ 	.word	0x00000000


	//----- nvinfo : EIATTR_MIN_STACK_SIZE
	.align		4
.L_7:
        /*0030*/ 	.byte	0x04, 0x12
        /*0032*/ 	.short	(.L_9 - .L_8)
	.align		4
.L_8:
        /*0034*/ 	.word	index@(_Z3AddiPfS_i)
        /*0038*/ 	.word	0x00000000


	//----- nvinfo : EIATTR_MIN_STACK_SIZE
	.align		4
.L_9:
        /*003c*/ 	.byte	0x04, 0x12
        /*003e*/ 	.short	(.L_11 - .L_10)
	.align		4
.L_10:
        /*0040*/ 	.word	index@(_Z5ShiftiPfS_i)
        /*0044*/ 	.word	0x00000000
.L_11:


//--------------------- .nv.compat                --------------------------
	.section	.nv.compat,"",@"SHT_CUDA_COMPAT_INFO"
	.align	4
        /*0000*/ 	.byte	0x02, 0x09, 0x00, 0x00, 0x02, 0x02, 0x01, 0x00, 0x02, 0x05, 0x05, 0x00, 0x03, 0x07, 0x01, 0x01
        /*0010*/ 	.byte	0x02, 0x03, 0x00, 0x00, 0x02, 0x06, 0x01, 0x00, 0x04, 0x0b, 0x08, 0x00, 0x09, 0x00, 0x00, 0x00
        /*0020*/ 	.byte	0x00, 0x00, 0x00, 0x00


//--------------------- .nv.info._Z3AddiPfS_i     --------------------------
	.section	.nv.info._Z3AddiPfS_i,"",@"SHT_CUDA_INFO"
	.sectionflags	@""
	.align	4


	//----- nvinfo : EIATTR_CUDA_API_VERSION
	.align		4
        /*0000*/ 	.byte	0x04, 0x37
        /*0002*/ 	.short	(.L_13 - .L_12)
.L_12:
        /*0004*/ 	.word	0x00000082


	//----- nvinfo : EIATTR_KPARAM_INFO
	.align		4
.L_13:
        /*0008*/ 	.byte	0x04, 0x17
        /*000a*/ 	.short	(.L_15 - .L_14)
.L_14:
        /*000c*/ 	.word	0x00000000
        /*0010*/ 	.short	0x0003
        /*0012*/ 	.short	0x0018
        /*0014*/ 	.byte	0x00, 0xf0, 0x11, 0x00


	//----- nvinfo : EIATTR_KPARAM_INFO
	.align		4
.L_15:
        /*0018*/ 	.byte	0x04, 0x17
        /*001a*/ 	.short	(.L_17 - .L_16)
.L_16:
        /*001c*/ 	.word	0x00000000
        /*0020*/ 	.short	0x0002
        /*0022*/ 	.short	0x0010
        /*0024*/ 	.byte	0x00, 0xf5, 0x21, 0x00


	//----- nvinfo : EIATTR_KPARAM_INFO
	.align		4
.L_17:
        /*0028*/ 	.byte	0x04, 0x17
        /*002a*/ 	.short	(.L_19 - .L_18)
.L_18:
        /*002c*/ 	.word	0x00000000
        /*0030*/ 	.short	0x0001
        /*0032*/ 	.short	0x0008
        /*0034*/ 	.byte	0x00, 0xf5, 0x21, 0x00


	//----- nvinfo : EIATTR_KPARAM_INFO
	.align		4
.L_19:
        /*0038*/ 	.byte	0x04, 0x17
        /*003a*/ 	.short	(.L_21 - .L_20)
.L_20:
        /*003c*/ 	.word	0x00000000
        /*0040*/ 	.short	0x0000
        /*0042*/ 	.short	0x0000
        /*0044*/ 	.byte	0x00, 0xf0, 0x11, 0x00


	//----- nvinfo : EIATTR_SPARSE_MMA_MASK
	.align		4
.L_21:
        /*0048*/ 	.byte	0x03, 0x50
        /*004a*/ 	.short	0x0000


	//----- nvinfo : EIATTR_MAXREG_COUNT
	.align		4
        /*004c*/ 	.byte	0x03, 0x1b
        /*004e*/ 	.short	0x00ff


	//----- nvinfo : EIATTR_MERCURY_ISA_VERSION
	.align		4
        /*0050*/ 	.byte	0x03, 0x5f
        /*0052*/ 	.short	0x0101


	//----- nvinfo : EIATTR_VRC_CTA_INIT_COUNT
	.align		4
        /*0054*/ 	.byte	0x02, 0x4a
	.zero		1
	.zero		1


	//----- nvinfo : EIATTR_EXIT_INSTR_OFFSETS
	.align		4
        /*0058*/ 	.byte	0x04, 0x1c
        /*005a*/ 	.short	(.L_23 - .L_22)


	//   ....[0]....
.L_22:
        /*005c*/ 	.word	0x00000070


	//   ....[1]....
        /*0060*/ 	.word	0x000001c0


	//----- nvinfo : EIATTR_CRS_STACK_SIZE
	.align		4
.L_23:
        /*0064*/ 	.byte	0x04, 0x1e
        /*0066*/ 	.short	(.L_25 - .L_24)
.L_24:
        /*0068*/ 	.word	0x00000000


	//----- nvinfo : EIATTR_CBANK_PARAM_SIZE
	.align		4
.L_25:
        /*006c*/ 	.byte	0x03, 0x19
        /*006e*/ 	.short	0x001c


	//----- nvinfo : EIATTR_PARAM_CBANK
	.align		4
        /*0070*/ 	.byte	0x04, 0x0a
        /*0072*/ 	.short	(.L_27 - .L_26)
	.align		4
.L_26:
        /*0074*/ 	.word	index@(.nv.constant0._Z3AddiPfS_i)
        /*0078*/ 	.short	0x0380
        /*007a*/ 	.short	0x001c


	//----- nvinfo : EIATTR_SW_WAR
	.align		4
.L_27:
        /*007c*/ 	.byte	0x04, 0x36
        /*007e*/ 	.short	(.L_29 - .L_28)
.L_28:
        /*0080*/ 	.word	0x00000008
.L_29:


//--------------------- .nv.info._Z5ShiftiPfS_i   --------------------------
	.section	.nv.info._Z5ShiftiPfS_i,"",@"SHT_CUDA_INFO"
	.sectionflags	@""
	.align	4


	//----- nvinfo : EIATTR_CUDA_API_VERSION
	.align		4
        /*0000*/ 	.byte	0x04, 0x37
        /*0002*/ 	.short	(.L_31 - .L_30)
.L_30:
        /*0004*/ 	.word	0x00000082


	//----- nvinfo : EIATTR_KPARAM_INFO
	.align		4
.L_31:
        /*0008*/ 	.byte	0x04, 0x17
        /*000a*/ 	.short	(.L_33 - .L_32)
.L_32:
        /*000c*/ 	.word	0x00000000
        /*0010*/ 	.short	0x0003
        /*0012*/ 	.short	0x0018
        /*0014*/ 	.byte	0x00, 0xf0, 0x11, 0x00


	//----- nvinfo : EIATTR_KPARAM_INFO
	.align		4
.L_33:
        /*0018*/ 	.byte	0x04, 0x17
        /*001a*/ 	.short	(.L_35 - .L_34)
.L_34:
        /*001c*/ 	.word	0x00000000
        /*0020*/ 	.short	0x0002
        /*0022*/ 	.short	0x0010
        /*0024*/ 	.byte	0x00, 0xf5, 0x21, 0x00


	//----- nvinfo : EIATTR_KPARAM_INFO
	.align		4
.L_35:
        /*0028*/ 	.byte	0x04, 0x17
        /*002a*/ 	.short	(.L_37 - .L_36)
.L_36:
        /*002c*/ 	.word	0x00000000
        /*0030*/ 	.short	0x0001
        /*0032*/ 	.short	0x0008
        /*0034*/ 	.byte	0x00, 0xf5, 0x21, 0x00


	//----- nvinfo : EIATTR_KPARAM_INFO
	.align		4
.L_37:
        /*0038*/ 	.byte	0x04, 0x17
        /*003a*/ 	.short	(.L_39 - .L_38)
.L_38:
        /*003c*/ 	.word	0x00000000
        /*0040*/ 	.short	0x0000
        /*0042*/ 	.short	0x0000
        /*0044*/ 	.byte	0x00, 0xf0, 0x11, 0x00


	//----- nvinfo : EIATTR_SPARSE_MMA_MASK
	.align		4
.L_39:
        /*0048*/ 	.byte	0x03, 0x50
        /*004a*/ 	.short	0x0000


	//----- nvinfo : EIATTR_MAXREG_COUNT
	.align		4
        /*004c*/ 	.byte	0x03, 0x1b
        /*004e*/ 	.short	0x00ff


	//----- nvinfo : EIATTR_MERCURY_ISA_VERSION
	.align		4
        /*0050*/ 	.byte	0x03, 0x5f
        /*0052*/ 	.short	0x0101


	//----- nvinfo : EIATTR_VRC_CTA_INIT_COUNT
	.align		4
        /*0054*/ 	.byte	0x02, 0x4a
	.zero		1
	.zero		1


	//----- nvinfo : EIATTR_EXIT_INSTR_OFFSETS
	.align		4
        /*0058*/ 	.byte	0x04, 0x1c
        /*005a*/ 	.short	(.L_41 - .L_40)


	//   ....[0]....
.L_40:
        /*005c*/ 	.word	0x000000b0


	//   ....[1]....
        /*0060*/ 	.word	0x000003d0


	//   ....[2]....
        /*0064*/ 	.word	0x00000520


	//----- nvinfo : EIATTR_CRS_STACK_SIZE
	.align		4
.L_41:
        /*0068*/ 	.byte	0x04, 0x1e
        /*006a*/ 	.short	(.L_43 - .L_42)
.L_42:
        /*006c*/ 	.word	0x00000000


	//----- nvinfo : EIATTR_CBANK_PARAM_SIZE
	.align		4
.L_43:
        /*0070*/ 	.byte	0x03, 0x19
        /*0072*/ 	.short	0x001c


	//----- nvinfo : EIATTR_PARAM_CBANK
	.align		4
        /*0074*/ 	.byte	0x04, 0x0a
        /*0076*/ 	.short	(.L_45 - .L_44)
	.align		4
.L_44:
        /*0078*/ 	.word	index@(.nv.constant0._Z5ShiftiPfS_i)
        /*007c*/ 	.short	0x0380
        /*007e*/ 	.short	0x001c


	//----- nvinfo : EIATTR_SW_WAR
	.align		4
.L_45:
        /*0080*/ 	.byte	0x04, 0x36
        /*0082*/ 	.short	(.L_47 - .L_46)
.L_46:
        /*0084*/ 	.word	0x00000008
.L_47:


//--------------------- .nv.callgraph             --------------------------
	.section	.nv.callgraph,"",@"SHT_CUDA_CALLGRAPH"
	.align	4
	.sectionentsize	8
	.align		4
        /*0000*/ 	.word	0x00000000
	.align		4
        /*0004*/ 	.word	0xffffffff
	.align		4
        /*0008*/ 	.word	0x00000000
	.align		4
        /*000c*/ 	.word	0xfffffffe
	.align		4
        /*0010*/ 	.word	0x00000000
	.align		4
        /*0014*/ 	.word	0xfffffffd
	.align		4
        /*0018*/ 	.word	0x00000000
	.align		4
        /*001c*/ 	.word	0xfffffffc


//--------------------- .text._Z3AddiPfS_i        --------------------------
	.section	.text._Z3AddiPfS_i,"ax",@progbits
	.align	128
        .global         _Z3AddiPfS_i
        .type           _Z3AddiPfS_i,@function
        .size           _Z3AddiPfS_i,(.L_x_9 - _Z3AddiPfS_i)
        .other          _Z3AddiPfS_i,@"STO_CUDA_ENTRY STV_DEFAULT"
_Z3AddiPfS_i:
.text._Z3AddiPfS_i:
[----:B------:R-:W-:Y:S01]  /*0000*/  LDC R1, c[0x0][0x37c] ;  /* 0x0000df00ff017b82 */ /* 0x000fe20000000800 */
[----:B------:R-:W0:Y:S07]  /*0010*/  S2R R0, SR_TID.X ;  /* 0x0000000000007919 */ /* 0x000e2e0000002100 */
[----:B------:R-:W0:Y:S01]  /*0020*/  S2UR UR4, SR_CTAID.X ;  /* 0x00000000000479c3 */ /* 0x000e220000002500 */
[----:B------:R-:W1:Y:S07]  /*0030*/  LDCU UR5, c[0x0][0x380] ;  /* 0x00007000ff0577ac */ /* 0x000e6e0008000800 */
[----:B------:R-:W0:Y:S02]  /*0040*/  LDC R11, c[0x0][0x360] ;  /* 0x0000d800ff0b7b82 */ /* 0x000e240000000800 */
[----:B0-----:R-:W-:-:S05]  /*0050*/  IMAD R0, R11, UR4, R0 ;  /* 0x000000040b007c24 */ /* 0x001fca000f8e0200 */
[----:B-1----:R-:W-:-:S13]  /*0060*/  ISETP.GE.AND P0, PT, R0, UR5, PT ;  /* 0x0000000500007c0c */ /* 0x002fda000bf06270 */
[----:B------:R-:W-:Y:S05]  /*0070*/  @P0 EXIT ;  /* 0x000000000000094d */ /* 0x000fea0003800000 */
[----:B------:R-:W0:Y:S01]  /*0080*/  LDC.64 R6, c[0x0][0x388] ;  /* 0x0000e200ff067b82 */ /* 0x000e220000000a00 */
[----:B------:R-:W1:Y:S01]  /*0090*/  LDCU UR4, c[0x0][0x370] ;  /* 0x00006e00ff0477ac */ /* 0x000e620008000800 */
[----:B------:R-:W2:Y:S06]  /*00a0*/  LDCU.64 UR6, c[0x0][0x358] ;  /* 0x00006b00ff0677ac */ /* 0x000eac0008000a00 */
[----:B------:R-:W3:Y:S01]  /*00b0*/  LDC.64 R8, c[0x0][0x390] ;  /* 0x0000e400ff087b82 */ /* 0x000ee20000000a00 */
[----:B------:R-:W4:Y:S01]  /*00c0*/  LDCU UR8, c[0x0][0x380] ;  /* 0x00007000ff0877ac */ /* 0x000f220008000800 */
[----:B------:R-:W0:Y:S01]  /*00d0*/  LDCU UR5, c[0x0][0x398] ;  /* 0x00007300ff0577ac */ /* 0x000e220008000800 */
[----:B-1----:R-:W-:-:S07]  /*00e0*/  IMAD R11, R11, UR4, RZ ;  /* 0x000000040b0b7c24 */ /* 0x002fce000f8e02ff */
.L_x_2:
[----:B0-----:R-:W-:Y:S01]  /*00f0*/  ISETP.GE.AND P0, PT, R0, UR5, PT ;  /* 0x0000000500007c0c */ /* 0x001fe2000bf06270 */
[----:B------:R-:W-:-:S12]  /*0100*/  BSSY.RECONVERGENT B0, `(.L_x_0) ;  /* 0x0000008000007945 */ /* 0x000fd80003800200 */
[----:B------:R-:W-:Y:S05]  /*0110*/  @!P0 BRA `(.L_x_1) ;  /* 0x0000000000188947 */ /* 0x000fea0003800000 */
[----:B---3--:R-:W-:-:S04]  /*0120*/  IMAD.WIDE R4, R0, 0x4, R8 ;  /* 0x0000000400047825 */ /* 0x008fc800078e0208 */
[----:B------:R-:W-:Y:S02]  /*0130*/  IMAD.WIDE R2, R0, 0x4, R6 ;  /* 0x0000000400027825 */ /* 0x000fe400078e0206 */
[----:B--2---:R-:W2:Y:S04]  /*0140*/  LDG.E R5, desc[UR6][R4.64] ;  /* 0x0000000604057981 */ /* 0x004ea8000c1e1900 */
[----:B------:R-:W2:Y:S02]  /*0150*/  LDG.E R10, desc[UR6][R2.64] ;  /* 0x00000006020a7981 */ /* 0x000ea4000c1e1900 */
[----:B--2---:R-:W-:-:S05]  /*0160*/  FADD R13, R10, R5 ;  /* 0x000000050a0d7221 */ /* 0x004fca0000000000 */
[----:B------:R0:W-:Y:S02]  /*0170*/  STG.E desc[UR6][R2.64], R13 ;  /* 0x0000000d02007986 */ /* 0x0001e4000c101906 */
.L_x_1:
[----:B--2-4-:R-:W-:Y:S05]  /*0180*/  BSYNC.RECONVERGENT B0 ;  /* 0x0000000000007941 */ /* 0x014fea0003800200 */
.L_x_0:
[----:B------:R-:W-:-:S04]  /*0190*/  IADD3 R0, PT, PT, R11, R0, RZ ;  /* 0x000000000b007210 */ /* 0x000fc80007ffe0ff */
[----:B------:R-:W-:-:S13]  /*01a0*/  ISETP.GE.AND P0, PT, R0, UR8, PT ;  /* 0x0000000800007c0c */ /* 0x000fda000bf06270 */
[----:B------:R-:W-:Y:S05]  /*01b0*/  @!P0 BRA `(.L_x_2) ;  /* 0xfffffffc00cc8947 */ /* 0x000fea000383ffff */
[----:B------:R-:W-:Y:S05]  /*01c0*/  EXIT ;  /* 0x000000000000794d */ /* 0x000fea0003800000 */
.L_x_3:
[----:B------:R-:W-:-:S00]  /*01d0*/  BRA `(.L_x_3) ;  /* 0xfffffffc00fc7947 */ /* 0x000fc0000383ffff */
[----:B------:R-:W-:-:S00]  /*01e0*/  NOP ;  /* 0x0000000000007918 */ /* 0x000fc00000000000 */
        /* <DEDUP_REMOVED lines=9> */
.L_x_9:


//--------------------- .text._Z5ShiftiPfS_i      --------------------------
	.section	.text._Z5ShiftiPfS_i,"ax",@progbits
	.align	128
        .global         _Z5ShiftiPfS_i
        .type           _Z5ShiftiPfS_i,@function
        .size           _Z5ShiftiPfS_i,(.L_x_10 - _Z5ShiftiPfS_i)
        .other          _Z5ShiftiPfS_i,@"STO_CUDA_ENTRY STV_DEFAULT"
_Z5ShiftiPfS_i:
.text._Z5ShiftiPfS_i:
[----:B------:R-:W-:Y:S01]  /*0000*/  LDC R1, c[0x0][0x37c] ;  /* 0x0000df00ff017b82 */ /* 0x000fe20000000800 */
[----:B------:R-:W0:Y:S07]  /*0010*/  S2R R3, SR_TID.X ;  /* 0x0000000000037919 */ /* 0x000e2e0000002100 */
[----:B------:R-:W0:Y:S01]  /*0020*/  S2UR UR4, SR_CTAID.X ;  /* 0x00000000000479c3 */ /* 0x000e220000002500 */
[----:B------:R-:W1:Y:S01]  /*0030*/  LDCU UR8, c[0x0][0x398] ;  /* 0x00007300ff0877ac */ /* 0x000e620008000800 */
[----:B------:R-:W2:Y:S06]  /*0040*/  LDCU UR9, c[0x0][0x380] ;  /* 0x00007000ff0977ac */ /* 0x000eac0008000800 */
[----:B------:R-:W0:Y:S01]  /*0050*/  LDC R2, c[0x0][0x360] ;  /* 0x0000d800ff027b82 */ /* 0x000e220000000800 */
[----:B------:R-:W3:Y:S01]  /*0060*/  LDCU UR5, c[0x0][0x370] ;  /* 0x00006e00ff0577ac */ /* 0x000ee20008000800 */
[----:B0-----:R-:W-:-:S04]  /*0070*/  IMAD R0, R2, UR4, R3 ;  /* 0x0000000402007c24 */ /* 0x001fc8000f8e0203 */
[----:B-1----:R-:W-:Y:S02]  /*0080*/  VIADD R7, R0, UR8 ;  /* 0x0000000800077c36 */ /* 0x002fe40008000000 */
[----:B---3--:R-:W-:-:S03]  /*0090*/  IMAD R0, R2, UR5, RZ ;  /* 0x0000000502007c24 */ /* 0x008fc6000f8e02ff */
[----:B--2---:R-:W-:-:S13]  /*00a0*/  ISETP.GE.AND P0, PT, R7, UR9, PT ;  /* 0x0000000907007c0c */ /* 0x004fda000bf06270 */
[----:B------:R-:W-:Y:S05]  /*00b0*/  @P0 EXIT ;  /* 0x000000000000094d */ /* 0x000fea0003800000 */
[----:B------:R-:W0:Y:S01]  /*00c0*/  I2F.U32.RP R8, R0 ;  /* 0x0000000000087306 */ /* 0x000e220000209000 */
[C---:B------:R-:W-:Y:S01]  /*00d0*/  IMAD.IADD R4, R0.reuse, 0x1, R7 ;  /* 0x0000000100047824 */ /* 0x040fe200078e0207 */
[----:B------:R-:W-:Y:S01]  /*00e0*/  IADD3 R9, PT, PT, RZ, -R0, RZ ;  /* 0x80000000ff097210 */ /* 0x000fe20007ffe0ff */
[----:B------:R-:W1:Y:S01]  /*00f0*/  LDCU.64 UR6, c[0x0][0x358] ;  /* 0x00006b00ff0677ac */ /* 0x000e620008000a00 */
[----:B------:R-:W-:Y:S01]  /*0100*/  ISETP.NE.U32.AND P2, PT, R0, RZ, PT ;  /* 0x000000ff0000720c */ /* 0x000fe20003f45070 */
[----:B------:R-:W-:Y:S01]  /*0110*/  BSSY.RECONVERGENT B0, `(.L_x_4) ;  /* 0x000002b000007945 */ /* 0x000fe20003800200 */
[C---:B------:R-:W-:Y:S02]  /*0120*/  ISETP.GE.AND P0, PT, R4.reuse, UR9, PT ;  /* 0x0000000904007c0c */ /* 0x040fe4000bf06270 */
[----:B------:R-:W-:Y:S02]  /*0130*/  VIMNMX R5, PT, PT, R4, UR9, !PT ;  /* 0x0000000904057c48 */ /* 0x000fe4000ffe0100 */
[----:B------:R-:W-:-:S04]  /*0140*/  SEL R6, RZ, 0x1, P0 ;  /* 0x00000001ff067807 */ /* 0x000fc80000000000 */
[----:B------:R-:W-:Y:S01]  /*0150*/  IADD3 R5, PT, PT, R5, -R4, -R6 ;  /* 0x8000000405057210 */ /* 0x000fe20007ffe806 */
[----:B0-----:R-:W0:Y:S02]  /*0160*/  MUFU.RCP R8, R8 ;  /* 0x0000000800087308 */ /* 0x001e240000001000 */
[----:B0-----:R-:W-:-:S06]  /*0170*/  VIADD R2, R8, 0xffffffe ;  /* 0x0ffffffe08027836 */ /* 0x001fcc0000000000 */
[----:B------:R0:W2:Y:S02]  /*0180*/  F2I.FTZ.U32.TRUNC.NTZ R3, R2 ;  /* 0x0000000200037305 */ /* 0x0000a4000021f000 */
[----:B0-----:R-:W-:Y:S02]  /*0190*/  HFMA2 R2, -RZ, RZ, 0, 0 ;  /* 0x00000000ff027431 */ /* 0x001fe400000001ff */
[----:B--2---:R-:W-:-:S04]  /*01a0*/  IMAD R9, R9, R3, RZ ;  /* 0x0000000309097224 */ /* 0x004fc800078e02ff */
[----:B------:R-:W-:-:S06]  /*01b0*/  IMAD.HI.U32 R8, R3, R9, R2 ;  /* 0x0000000903087227 */ /* 0x000fcc00078e0002 */
[----:B------:R-:W-:-:S04]  /*01c0*/  IMAD.HI.U32 R9, R8, R5, RZ ;  /* 0x0000000508097227 */ /* 0x000fc800078e00ff */
[----:B------:R-:W-:-:S04]  /*01d0*/  IMAD.MOV R2, RZ, RZ, -R9 ;  /* 0x000000ffff027224 */ /* 0x000fc800078e0a09 */
[----:B------:R-:W-:Y:S02]  /*01e0*/  IMAD R5, R0, R2, R5 ;  /* 0x0000000200057224 */ /* 0x000fe400078e0205 */
[----:B------:R-:W0:Y:S03]  /*01f0*/  LDC.64 R2, c[0x0][0x388] ;  /* 0x0000e200ff027b82 */ /* 0x000e260000000a00 */
[----:B------:R-:W-:-:S13]  /*0200*/  ISETP.GE.U32.AND P0, PT, R5, R0, PT ;  /* 0x000000000500720c */ /* 0x000fda0003f06070 */
[----:B------:R-:W-:Y:S01]  /*0210*/  @P0 IADD3 R5, PT, PT, -R0, R5, RZ ;  /* 0x0000000500050210 */ /* 0x000fe20007ffe1ff */
[----:B------:R-:W-:-:S03]  /*0220*/  @P0 VIADD R9, R9, 0x1 ;  /* 0x0000000109090836 */ /* 0x000fc60000000000 */
[----:B------:R-:W-:Y:S02]  /*0230*/  ISETP.GE.U32.AND P1, PT, R5, R0, PT ;  /* 0x000000000500720c */ /* 0x000fe40003f26070 */
[----:B------:R-:W2:Y:S11]  /*0240*/  LDC.64 R4, c[0x0][0x390] ;  /* 0x0000e400ff047b82 */ /* 0x000eb60000000a00 */
[----:B------:R-:W-:-:S02]  /*0250*/  @P1 IADD3 R9, PT, PT, R9, 0x1, RZ ;  /* 0x0000000109091810 */ /* 0x000fc40007ffe0ff */
[----:B------:R-:W-:-:S05]  /*0260*/  @!P2 LOP3.LUT R9, RZ, R0, RZ, 0x33, !PT ;  /* 0x00000000ff09a212 */ /* 0x000fca00078e33ff */
[----:B------:R-:W-:-:S05]  /*0270*/  IMAD.IADD R6, R6, 0x1, R9 ;  /* 0x0000000106067824 */ /* 0x000fca00078e0209 */
[C---:B------:R-:W-:Y:S02]  /*0280*/  LOP3.LUT R8, R6.reuse, 0x3, RZ, 0xc0, !PT ;  /* 0x0000000306087812 */ /* 0x040fe400078ec0ff */
[----:B------:R-:W-:Y:S02]  /*0290*/  ISETP.GE.U32.AND P0, PT, R6, 0x3, PT ;  /* 0x000000030600780c */ /* 0x000fe40003f06070 */
[----:B------:R-:W-:-:S13]  /*02a0*/  ISETP.NE.AND P1, PT, R8, 0x3, PT ;  /* 0x000000030800780c */ /* 0x000fda0003f25270 */
[----:B01----:R-:W-:Y:S05]  /*02b0*/  @!P1 BRA `(.L_x_5) ;  /* 0x0000000000409947 */ /* 0x003fea0003800000 */
[----:B------:R-:W0:Y:S01]  /*02c0*/  LDC.64 R12, c[0x0][0x388] ;  /* 0x0000e200ff0c7b82 */ /* 0x000e220000000a00 */
[----:B------:R-:W-:Y:S01]  /*02d0*/  UIMAD.WIDE UR4, UR8, 0x4, URZ ;  /* 0x00000004080478a5 */ /* 0x000fe2000f8e02ff */
[----:B------:R-:W-:-:S04]  /*02e0*/  IADD3 R6, PT, PT, R6, 0x1, RZ ;  /* 0x0000000106067810 */ /* 0x000fc80007ffe0ff */
[----:B------:R-:W-:Y:S02]  /*02f0*/  LOP3.LUT R6, R6, 0x3, RZ, 0xc0, !PT ;  /* 0x0000000306067812 */ /* 0x000fe400078ec0ff */
[----:B------:R-:W1:Y:S03]  /*0300*/  LDC.64 R14, c[0x0][0x390] ;  /* 0x0000e400ff0e7b82 */ /* 0x000e660000000a00 */
[----:B------:R-:W-:Y:S01]  /*0310*/  IMAD.MOV R6, RZ, RZ, -R6 ;  /* 0x000000ffff067224 */ /* 0x000fe200078e0a06 */
[----:B0-----:R-:W-:-:S04]  /*0320*/  IADD3 R12, P1, PT, R12, -UR4, RZ ;  /* 0x800000040c0c7c10 */ /* 0x001fc8000ff3e0ff */
[----:B------:R-:W-:-:S09]  /*0330*/  IADD3.X R13, PT, PT, R13, ~UR5, RZ, P1, !PT ;  /* 0x800000050d0d7c10 */ /* 0x000fd20008ffe4ff */
.L_x_6:
[----:B0-----:R-:W-:-:S06]  /*0340*/  IMAD.WIDE R10, R7, 0x4, R12 ;  /* 0x00000004070a7825 */ /* 0x001fcc00078e020c */
[----:B------:R-:W3:Y:S01]  /*0350*/  LDG.E R11, desc[UR6][R10.64] ;  /* 0x000000060a0b7981 */ /* 0x000ee2000c1e1900 */
[----:B-1----:R-:W-:Y:S01]  /*0360*/  IMAD.WIDE R8, R7, 0x4, R14 ;  /* 0x0000000407087825 */ /* 0x002fe200078e020e */
[----:B------:R-:W-:-:S03]  /*0370*/  IADD3 R6, PT, PT, R6, 0x1, RZ ;  /* 0x0000000106067810 */ /* 0x000fc60007ffe0ff */
[----:B------:R-:W-:Y:S01]  /*0380*/  IMAD.IADD R7, R0, 0x1, R7 ;  /* 0x0000000100077824 */ /* 0x000fe200078e0207 */
[----:B------:R-:W-:Y:S01]  /*0390*/  ISETP.NE.AND P1, PT, R6, RZ, PT ;  /* 0x000000ff0600720c */ /* 0x000fe20003f25270 */
[----:B---3--:R0:W-:-:S12]  /*03a0*/  STG.E desc[UR6][R8.64], R11 ;  /* 0x0000000b08007986 */ /* 0x0081d8000c101906 */
[----:B------:R-:W-:Y:S05]  /*03b0*/  @P1 BRA `(.L_x_6) ;  /* 0xfffffffc00e01947 */ /* 0x000fea000383ffff */
.L_x_5:
[----:B------:R-:W-:Y:S05]  /*03c0*/  BSYNC.RECONVERGENT B0 ;  /* 0x0000000000007941 */ /* 0x000fea0003800200 */
.L_x_4:
[----:B------:R-:W-:Y:S05]  /*03d0*/  @!P0 EXIT ;  /* 0x000000000000894d */ /* 0x000fea0003800000 */
.L_x_7:
[----:B01----:R-:W-:-:S05]  /*03e0*/  IADD3 R9, PT, PT, R7, -UR8, RZ ;  /* 0x8000000807097c10 */ /* 0x003fca000fffe0ff */
[----:B------:R-:W-:-:S05]  /*03f0*/  IMAD.WIDE R8, R9, 0x4, R2 ;  /* 0x0000000409087825 */ /* 0x000fca00078e0202 */
[----:B------:R-:W3:Y:S01]  /*0400*/  LDG.E R23, desc[UR6][R8.64] ;  /* 0x0000000608177981 */ /* 0x000ee2000c1e1900 */
[----:B--2---:R-:W-:-:S04]  /*0410*/  IMAD.WIDE R20, R7, 0x4, R4 ;  /* 0x0000000407147825 */ /* 0x004fc800078e0204 */
[C---:B------:R-:W-:Y:S01]  /*0420*/  IMAD.WIDE R10, R0.reuse, 0x4, R8 ;  /* 0x00000004000a7825 */ /* 0x040fe200078e0208 */
[----:B---3--:R1:W-:Y:S04]  /*0430*/  STG.E desc[UR6][R20.64], R23 ;  /* 0x0000001714007986 */ /* 0x0083e8000c101906 */
[----:B------:R-:W2:Y:S01]  /*0440*/  LDG.E R25, desc[UR6][R10.64] ;  /* 0x000000060a197981 */ /* 0x000ea2000c1e1900 */
[----:B------:R-:W-:-:S04]  /*0450*/  IMAD.WIDE R12, R0, 0x4, R20 ;  /* 0x00000004000c7825 */ /* 0x000fc800078e0214 */
[C---:B------:R-:W-:Y:S01]  /*0460*/  IMAD.WIDE R14, R0.reuse, 0x4, R10 ;  /* 0x00000004000e7825 */ /* 0x040fe200078e020a */
[----:B--2---:R1:W-:Y:S04]  /*0470*/  STG.E desc[UR6][R12.64], R25 ;  /* 0x000000190c007986 */ /* 0x0043e8000c101906 */
[----:B------:R-:W2:Y:S01]  /*0480*/  LDG.E R27, desc[UR6][R14.64] ;  /* 0x000000060e1b7981 */ /* 0x000ea2000c1e1900 */
[----:B------:R-:W-:-:S04]  /*0490*/  IMAD.WIDE R16, R0, 0x4, R12 ;  /* 0x0000000400107825 */ /* 0x000fc800078e020c */
[C---:B------:R-:W-:Y:S01]  /*04a0*/  IMAD.WIDE R18, R0.reuse, 0x4, R14 ;  /* 0x0000000400127825 */ /* 0x040fe200078e020e */
[----:B--2---:R1:W-:Y:S05]  /*04b0*/  STG.E desc[UR6][R16.64], R27 ;  /* 0x0000001b10007986 */ /* 0x0043ea000c101906 */
[----:B------:R-:W2:Y:S01]  /*04c0*/  LDG.E R19, desc[UR6][R18.64] ;  /* 0x0000000612137981 */ /* 0x000ea2000c1e1900 */
[C---:B------:R-:W-:Y:S01]  /*04d0*/  IMAD.WIDE R8, R0.reuse, 0x4, R16 ;  /* 0x0000000400087825 */ /* 0x040fe200078e0210 */
[----:B------:R-:W-:-:S04]  /*04e0*/  LEA R7, R0, R7, 0x2 ;  /* 0x0000000700077211 */ /* 0x000fc800078e10ff */
[----:B------:R-:W-:Y:S01]  /*04f0*/  ISETP.GE.AND P0, PT, R7, UR9, PT ;  /* 0x0000000907007c0c */ /* 0x000fe2000bf06270 */
[----:B--2---:R1:W-:-:S12]  /*0500*/  STG.E desc[UR6][R8.64], R19 ;  /* 0x0000001308007986 */ /* 0x0043d8000c101906 */
[----:B------:R-:W-:Y:S05]  /*0510*/  @!P0 BRA `(.L_x_7) ;  /* 0xfffffffc00b08947 */ /* 0x000fea000383ffff */
[----:B------:R-:W-:Y:S05]  /*0520*/  EXIT ;  /* 0x000000000000794d */ /* 0x000fea0003800000 */
.L_x_8:
        /* <DEDUP_REMOVED lines=13> */
.L_x_10:


//--------------------- .nv.shared.reserved.0     --------------------------
	.section	.nv.shared.reserved.0,"aw",@nobits
	.weak		__nv_reservedSMEM_offset_0_alias
	.size		__nv_reservedSMEM_offset_0_alias, 0, 64
	.other		__nv_reservedSMEM_offset_0_alias,@"STO_CUDA_RESERVED_SHARED STV_DEFAULT"
__nv_reservedSMEM_offset_0_alias:
	.zero		0
	.zero		64


//--------------------- .nv.constant0._Z3AddiPfS_i --------------------------
	.section	.nv.constant0._Z3AddiPfS_i,"a",@progbits
	.sectionflags	@""
	.align	4
.nv.constant0._Z3AddiPfS_i:
	.zero		924


//--------------------- .nv.constant0._Z5ShiftiPfS_i --------------------------
	.section	.nv.constant0._Z5ShiftiPfS_i,"a",@progbits
	.sectionflags	@""
	.align	4
.nv.constant0._Z5ShiftiPfS_i:
	.zero		924


//--------------------- SYMBOLS --------------------------

	.type		.nv.reservedSmem.offset0,@object
	.size		.nv.reservedSmem.offset0,0x4
